	.headerflags	@"EF_CUDA_TEXMODE_UNIFIED EF_CUDA_64BIT_ADDRESS EF_CUDA_ACCELERATORS EF_CUDA_SM90 EF_CUDA_VIRTUAL_SM(EF_CUDA_SM90)"
	.elftype	@"ET_EXEC"


//--------------------- .nv.info                  --------------------------
	.section	.nv.info,"",@"SHT_CUDA_INFO"
	.align	4


	//----- nvinfo : EIATTR_REGCOUNT
	.align		4
        /*0000*/ 	.byte	0x04, 0x2f
        /*0002*/ 	.short	(.L_2 - .L_1)
	.align		4
.L_1:
        /*0004*/ 	.word	index@(triton_poi_fused_native_group_norm_relu_9)
        /*0008*/ 	.word	0x00000020


	//----- nvinfo : EIATTR_MIN_STACK_SIZE
	.align		4
.L_2:
        /*000c*/ 	.byte	0x04, 0x12
        /*000e*/ 	.short	(.L_4 - .L_3)
	.align		4
.L_3:
        /*0010*/ 	.word	index@(triton_poi_fused_native_group_norm_relu_9)
        /*0014*/ 	.word	0x00000000


	//----- nvinfo : EIATTR_FRAME_SIZE
	.align		4
.L_4:
        /*0018*/ 	.byte	0x04, 0x11
        /*001a*/ 	.short	(.L_6 - .L_5)
	.align		4
.L_5:
        /*001c*/ 	.word	index@(triton_poi_fused_native_group_norm_relu_9)
        /*0020*/ 	.word	0x00000000


	//----- nvinfo : EIATTR_MIN_STACK_SIZE
	.align		4
.L_6:
        /*0024*/ 	.byte	0x04, 0x12
        /*0026*/ 	.short	(.L_8 - .L_7)
	.align		4
.L_7:
        /*0028*/ 	.word	index@(triton_poi_fused_native_group_norm_relu_9)
        /*002c*/ 	.word	0x00000000
.L_8:


//--------------------- .nv.info.triton_poi_fused_native_group_norm_relu_9 --------------------------
	.section	.nv.info.triton_poi_fused_native_group_norm_relu_9,"",@"SHT_CUDA_INFO"
	.sectionflags	@""
	.align	4


	//----- nvinfo : EIATTR_CUDA_API_VERSION
	.align		4
        /*0000*/ 	.byte	0x04, 0x37
        /*0002*/ 	.short	(.L_10 - .L_9)
.L_9:
        /*0004*/ 	.word	0x0000007c


	//----- nvinfo : EIATTR_KPARAM_INFO
	.align		4
.L_10:
        /*0008*/ 	.byte	0x04, 0x17
        /*000a*/ 	.short	(.L_12 - .L_11)
.L_11:
        /*000c*/ 	.word	0x00000000
        /*0010*/ 	.short	0x0007
        /*0012*/ 	.short	0x0038
        /*0014*/ 	.byte	0x00, 0xf0, 0x11, 0x00


	//----- nvinfo : EIATTR_KPARAM_INFO
	.align		4
.L_12:
        /*0018*/ 	.byte	0x04, 0x17
        /*001a*/ 	.short	(.L_14 - .L_13)
.L_13:
        /*001c*/ 	.word	0x00000000
        /*0020*/ 	.short	0x0006
        /*0022*/ 	.short	0x0030
        /*0024*/ 	.byte	0x00, 0xf4, 0x21, 0x00


	//----- nvinfo : EIATTR_KPARAM_INFO
	.align		4
.L_14:
        /*0028*/ 	.byte	0x04, 0x17
        /*002a*/ 	.short	(.L_16 - .L_15)
.L_15:
        /*002c*/ 	.word	0x00000000
        /*0030*/ 	.short	0x0005
        /*0032*/ 	.short	0x0028
        /*0034*/ 	.byte	0x00, 0xf4, 0x21, 0x00


	//----- nvinfo : EIATTR_KPARAM_INFO
	.align		4
.L_16:
        /*0038*/ 	.byte	0x04, 0x17
        /*003a*/ 	.short	(.L_18 - .L_17)
.L_17:
        /*003c*/ 	.word	0x00000000
        /*0040*/ 	.short	0x0004
        /*0042*/ 	.short	0x0020
        /*0044*/ 	.byte	0x00, 0xf4, 0x21, 0x00


	//----- nvinfo : EIATTR_KPARAM_INFO
	.align		4
.L_18:
        /*0048*/ 	.byte	0x04, 0x17
        /*004a*/ 	.short	(.L_20 - .L_19)
.L_19:
        /*004c*/ 	.word	0x00000000
        /*0050*/ 	.short	0x0003
        /*0052*/ 	.short	0x0018
        /*0054*/ 	.byte	0x00, 0xf4, 0x21, 0x00


	//----- nvinfo : EIATTR_KPARAM_INFO
	.align		4
.L_20:
        /*0058*/ 	.byte	0x04, 0x17
        /*005a*/ 	.short	(.L_22 - .L_21)
.L_21:
        /*005c*/ 	.word	0x00000000
        /*0060*/ 	.short	0x0002
        /*0062*/ 	.short	0x0010
        /*0064*/ 	.byte	0x00, 0xf4, 0x21, 0x00


	//----- nvinfo : EIATTR_KPARAM_INFO
	.align		4
.L_22:
        /*0068*/ 	.byte	0x04, 0x17
        /*006a*/ 	.short	(.L_24 - .L_23)
.L_23:
        /*006c*/ 	.word	0x00000000
        /*0070*/ 	.short	0x0001
        /*0072*/ 	.short	0x0008
        /*0074*/ 	.byte	0x00, 0xf4, 0x21, 0x00


	//----- nvinfo : EIATTR_KPARAM_INFO
	.align		4
.L_24:
        /*0078*/ 	.byte	0x04, 0x17
        /*007a*/ 	.short	(.L_26 - .L_25)
.L_25:
        /*007c*/ 	.word	0x00000000
        /*0080*/ 	.short	0x0000
        /*0082*/ 	.short	0x0000
        /*0084*/ 	.byte	0x00, 0xf4, 0x21, 0x00


	//----- nvinfo : EIATTR_SPARSE_MMA_MASK
	.align		4
.L_26:
        /*0088*/ 	.byte	0x03, 0x50
        /*008a*/ 	.short	0x0000


	//----- nvinfo : EIATTR_MAXREG_COUNT
	.align		4
        /*008c*/ 	.byte	0x03, 0x1b
        /*008e*/ 	.short	0x00ff


	//----- nvinfo : EIATTR_EXIT_INSTR_OFFSETS
	.align		4
        /*0090*/ 	.byte	0x04, 0x1c
        /*0092*/ 	.short	(.L_28 - .L_27)


	//   ....[0]....
.L_27:
        /*0094*/ 	.word	0x00000b90


	//----- nvinfo : EIATTR_REQNTID
	.align		4
.L_28:
        /*0098*/ 	.byte	0x04, 0x10
        /*009a*/ 	.short	(.L_30 - .L_29)
.L_29:
        /*009c*/ 	.word	0x00000080
        /*00a0*/ 	.word	0x00000001
        /*00a4*/ 	.word	0x00000001


	//----- nvinfo : EIATTR_CBANK_PARAM_SIZE
	.align		4
.L_30:
        /*00a8*/ 	.byte	0x03, 0x19
        /*00aa*/ 	.short	0x003c


	//----- nvinfo : EIATTR_PARAM_CBANK
	.align		4
        /*00ac*/ 	.byte	0x04, 0x0a
        /*00ae*/ 	.short	(.L_32 - .L_31)
	.align		4
.L_31:
        /*00b0*/ 	.word	index@(.nv.constant0.triton_poi_fused_native_group_norm_relu_9)
        /*00b4*/ 	.short	0x0210
        /*00b6*/ 	.short	0x003c


	//----- nvinfo : EIATTR_SW_WAR
	.align		4
.L_32:
        /*00b8*/ 	.byte	0x04, 0x36
        /*00ba*/ 	.short	(.L_34 - .L_33)
.L_33:
        /*00bc*/ 	.word	0x00000008
.L_34:


//--------------------- .nv.callgraph             --------------------------
	.section	.nv.callgraph,"",@"SHT_CUDA_CALLGRAPH"
	.align	4
	.sectionentsize	8
	.align		4
        /*0000*/ 	.word	0x00000000
	.align		4
        /*0004*/ 	.word	0xffffffff
	.align		4
        /*0008*/ 	.word	0x00000000
	.align		4
        /*000c*/ 	.word	0xfffffffe
	.align		4
        /*0010*/ 	.word	0x00000000
	.align		4
        /*0014*/ 	.word	0xfffffffd
	.align		4
        /*0018*/ 	.word	0x00000000
	.align		4
        /*001c*/ 	.word	0xfffffffc


//--------------------- .nv.constant4             --------------------------
	.section	.nv.constant4,"a",@progbits
	.align	8
	.align		8
.nv.constant4:
        /*0000*/ 	.dword	_$_str


//--------------------- .text.triton_poi_fused_native_group_norm_relu_9 --------------------------
	.section	.text.triton_poi_fused_native_group_norm_relu_9,"ax",@progbits
	.align	128
        .global         triton_poi_fused_native_group_norm_relu_9
        .type           triton_poi_fused_native_group_norm_relu_9,@function
        .size           triton_poi_fused_native_group_norm_relu_9,(.L_x_1 - triton_poi_fused_native_group_norm_relu_9)
        .other          triton_poi_fused_native_group_norm_relu_9,@"STO_CUDA_ENTRY STV_DEFAULT"
triton_poi_fused_native_group_norm_relu_9:
.text.triton_poi_fused_native_group_norm_relu_9:
[----:B------:R-:W-:Y:S01]  /*0000*/  LDC R1, c[0x0][0x28] ;  /* 0x00000a00ff017b82 */ /* 0x000fe20000000800 */
[----:B------:R-:W1:Y:S07]  /*0010*/  S2R R0, SR_TID.X ;  /* 0x0000000000007919 */ /* 0x000e6e0000002100 */
[----:B------:R-:W2:Y:S01]  /*0020*/  LDC.64 R22, c[0x0][0x210] ;  /* 0x00008400ff167b82 */ /* 0x000ea20000000a00 */
[----:B------:R-:W-:Y:S01]  /*0030*/  ULDC.64 UR4, c[0x0][0x208] ;  /* 0x0000820000047ab9 */ /* 0x000fe20000000a00 */
[----:B------:R-:W3:Y:S06]  /*0040*/  S2R R3, SR_CTAID.X ;  /* 0x0000000000037919 */ /* 0x000eec0000002500 */
[----:B------:R-:W4:Y:S01]  /*0050*/  LDC.64 R24, c[0x0][0x218] ;  /* 0x00008600ff187b82 */ /* 0x000f220000000a00 */
[----:B-1----:R-:W-:-:S04]  /*0060*/  SHF.L.U32 R0, R0, 0x2, RZ ;  /* 0x0000000200007819 */ /* 0x002fc800000006ff */
[----:B------:R-:W-:-:S05]  /*0070*/  LOP3.LUT R0, R0, 0x1fc, RZ, 0xc0, !PT ;  /* 0x000001fc00007812 */ /* 0x000fca00078ec0ff */
[----:B---3--:R-:W-:-:S04]  /*0080*/  IMAD R2, R3, 0x400, R0 ;  /* 0x0000040003027824 */ /* 0x008fc800078e0200 */
[----:B--2---:R-:W-:-:S04]  /*0090*/  IMAD.WIDE R22, R2, 0x4, R22 ;  /* 0x0000000402167825 */ /* 0x004fc800078e0216 */
[C---:B----4-:R-:W-:Y:S01]  /*00a0*/  IMAD.WIDE R24, R2.reuse, 0x4, R24 ;  /* 0x0000000402187825 */ /* 0x050fe200078e0218 */
[----:B------:R-:W2:Y:S04]  /*00b0*/  LDG.E.128 R16, desc[UR4][R22.64] ;  /* 0x0000000416107981 */ /* 0x000ea8000c1e1d00 */
[----:B------:R-:W2:Y:S04]  /*00c0*/  LDG.E.128 R8, desc[UR4][R24.64] ;  /* 0x0000000418087981 */ /* 0x000ea8000c1e1d00 */
[----:B------:R-:W3:Y:S04]  /*00d0*/  LDG.E.128 R12, desc[UR4][R22.64+0x800] ;  /* 0x00080004160c7981 */ /* 0x000ee8000c1e1d00 */
[----:B------:R1:W3:Y:S01]  /*00e0*/  LDG.E.128 R4, desc[UR4][R24.64+0x800] ;  /* 0x0008000418047981 */ /* 0x0002e2000c1e1d00 */
[----:B------:R-:W-:Y:S01]  /*00f0*/  SHF.R.S32.HI R21, RZ, 0x15, R3 ;  /* 0x00000015ff157819 */ /* 0x000fe20000011403 */
[----:B------:R-:W-:Y:S01]  /*0100*/  VIADD R20, R2, 0x2 ;  /* 0x0000000202147836 */ /* 0x000fe20000000000 */
[----:B------:R-:W-:-:S02]  /*0110*/  IADD3 R26, R2, 0x1, RZ ;  /* 0x00000001021a7810 */ /* 0x000fc40007ffe0ff */
[----:B------:R-:W-:-:S04]  /*0120*/  SGXT R21, R21, 0x1 ;  /* 0x000000011515781a */ /* 0x000fc80000000200 */
[C---:B------:R-:W-:Y:S01]  /*0130*/  LEA.HI R0, R21.reuse, R2, RZ, 0x7 ;  /* 0x0000000215007211 */ /* 0x040fe200078f38ff */
[----:B-1----:R-:W-:Y:S01]  /*0140*/  VIADD R24, R2, 0x3 ;  /* 0x0000000302187836 */ /* 0x002fe20000000000 */
[----:B------:R-:W-:Y:S02]  /*0150*/  LEA.HI R27, R21, R26, RZ, 0x7 ;  /* 0x0000001a151b7211 */ /* 0x000fe400078f38ff */
[----:B------:R-:W-:Y:S02]  /*0160*/  LOP3.LUT R3, R0, 0xffffff80, RZ, 0xc0, !PT ;  /* 0xffffff8000037812 */ /* 0x000fe400078ec0ff */
[----:B------:R-:W-:Y:S02]  /*0170*/  LOP3.LUT R27, R27, 0xff80, RZ, 0xc0, !PT ;  /* 0x0000ff801b1b7812 */ /* 0x000fe400078ec0ff */
[----:B------:R-:W-:Y:S02]  /*0180*/  IADD3 R0, R2, -R3, RZ ;  /* 0x8000000302007210 */ /* 0x000fe40007ffe0ff */
[----:B------:R-:W-:Y:S01]  /*0190*/  LEA.HI R3, R21, R20, RZ, 0x7 ;  /* 0x0000001415037211 */ /* 0x000fe200078f38ff */
[----:B------:R-:W-:Y:S01]  /*01a0*/  IMAD.IADD R22, R26, 0x1, -R27 ;  /* 0x000000011a167824 */ /* 0x000fe200078e0a1b */
[----:B------:R-:W-:-:S02]  /*01b0*/  PRMT R23, R0, 0x8880, RZ ;  /* 0x0000888000177816 */ /* 0x000fc400000000ff */
[----:B------:R-:W-:Y:S02]  /*01c0*/  LOP3.LUT R3, R3, 0xff80, RZ, 0xc0, !PT ;  /* 0x0000ff8003037812 */ /* 0x000fe400078ec0ff */
[----:B------:R-:W-:Y:S02]  /*01d0*/  PRMT R23, R23, 0x7710, RZ ;  /* 0x0000771017177816 */ /* 0x000fe400000000ff */
[----:B------:R-:W-:Y:S02]  /*01e0*/  PRMT R25, R22, 0x8880, RZ ;  /* 0x0000888016197816 */ /* 0x000fe400000000ff */
[----:B------:R-:W-:Y:S02]  /*01f0*/  SHF.R.U32.HI R23, RZ, 0xa, R23 ;  /* 0x0000000aff177819 */ /* 0x000fe40000011617 */
[----:B------:R-:W-:Y:S02]  /*0200*/  PRMT R25, R25, 0x7710, RZ ;  /* 0x0000771019197816 */ /* 0x000fe400000000ff */
[----:B------:R-:W-:-:S02]  /*0210*/  IADD3 R20, R20, -R3, RZ ;  /* 0x8000000314147210 */ /* 0x000fc40007ffe0ff */
[----:B------:R-:W-:Y:S02]  /*0220*/  LEA.HI R3, R21, R24, RZ, 0x7 ;  /* 0x0000001815037211 */ /* 0x000fe400078f38ff */
[----:B------:R-:W-:Y:S02]  /*0230*/  LOP3.LUT R23, R23, 0x1f, RZ, 0xc0, !PT ;  /* 0x0000001f17177812 */ /* 0x000fe400078ec0ff */
[----:B------:R-:W-:Y:S02]  /*0240*/  SHF.R.U32.HI R25, RZ, 0xa, R25 ;  /* 0x0000000aff197819 */ /* 0x000fe40000011619 */
[----:B------:R-:W-:Y:S02]  /*0250*/  LOP3.LUT R3, R3, 0xff80, RZ, 0xc0, !PT ;  /* 0x0000ff8003037812 */ /* 0x000fe400078ec0ff */
[----:B------:R-:W-:Y:S02]  /*0260*/  IADD3 R23, R0, R23, RZ ;  /* 0x0000001700177210 */ /* 0x000fe40007ffe0ff */
[----:B------:R-:W-:Y:S01]  /*0270*/  LOP3.LUT R25, R25, 0x1f, RZ, 0xc0, !PT ;  /* 0x0000001f19197812 */ /* 0x000fe200078ec0ff */
[----:B------:R-:W-:Y:S01]  /*0280*/  IMAD.IADD R3, R24, 0x1, -R3 ;  /* 0x0000000118037824 */ /* 0x000fe200078e0a03 */
[----:B------:R-:W-:-:S02]  /*0290*/  PRMT R24, R23, 0x8880, RZ ;  /* 0x0000888017187816 */ /* 0x000fc400000000ff */
[----:B------:R-:W-:Y:S02]  /*02a0*/  IADD3 R25, R22, R25, RZ ;  /* 0x0000001916197210 */ /* 0x000fe40007ffe0ff */
[----:B------:R-:W1:Y:S01]  /*02b0*/  LDC.64 R22, c[0x0][0x220] ;  /* 0x00008800ff167b82 */ /* 0x000e620000000a00 */
[----:B------:R-:W-:Y:S02]  /*02c0*/  SHF.R.S32.HI R24, RZ, 0x5, R24 ;  /* 0x00000005ff187819 */ /* 0x000fe40000011418 */
[----:B------:R-:W-:Y:S02]  /*02d0*/  PRMT R25, R25, 0x8880, RZ ;  /* 0x0000888019197816 */ /* 0x000fe400000000ff */
[----:B------:R-:W-:Y:S01]  /*02e0*/  PRMT R24, R24, 0x9910, RZ ;  /* 0x0000991018187816 */ /* 0x000fe200000000ff */
[----:B--2---:R-:W-:Y:S01]  /*02f0*/  FADD R19, R19, R11 ;  /* 0x0000000b13137221 */ /* 0x004fe20000000000 */
[----:B------:R-:W-:Y:S01]  /*0300*/  LEA.HI R11, R21, R2, RZ, 0x13 ;  /* 0x00000002150b7211 */ /* 0x000fe200078f98ff */
[----:B------:R-:W-:Y:S01]  /*0310*/  FADD R10, R18, R10 ;  /* 0x0000000a120a7221 */ /* 0x000fe20000000000 */
[----:B------:R-:W-:Y:S01]  /*0320*/  SHF.R.S32.HI R21, RZ, 0x5, R25 ;  /* 0x00000005ff157819 */ /* 0x000fe20000011419 */
[----:B------:R-:W-:Y:S01]  /*0330*/  FADD R8, R16, R8 ;  /* 0x0000000810087221 */ /* 0x000fe20000000000 */
[----:B------:R-:W-:Y:S01]  /*0340*/  SHF.R.S32.HI R18, RZ, 0x13, R11 ;  /* 0x00000013ff127819 */ /* 0x000fe2000001140b */
[----:B------:R-:W-:Y:S01]  /*0350*/  FADD R17, R17, R9 ;  /* 0x0000000911117221 */ /* 0x000fe20000000000 */
[----:B------:R-:W-:Y:S01]  /*0360*/  PRMT R25, R21, 0x9910, RZ ;  /* 0x0000991015197816 */ /* 0x000fe200000000ff */
[----:B---3--:R-:W-:-:S02]  /*0370*/  FADD R7, R15, R7 ;  /* 0x000000070f077221 */ /* 0x008fc40000000000 */
[C---:B------:R-:W-:Y:S01]  /*0380*/  IMAD R9, R18.reuse, 0x4, R24 ;  /* 0x0000000412097824 */ /* 0x040fe200078e0218 */
[----:B------:R-:W-:-:S03]  /*0390*/  LEA R16, R18, R25, 0x2 ;  /* 0x0000001912107211 */ /* 0x000fc600078e10ff */
[----:B-1----:R-:W-:-:S04]  /*03a0*/  IMAD.WIDE R28, R9, 0x4, R22 ;  /* 0x00000004091c7825 */ /* 0x002fc800078e0216 */
[----:B------:R-:W-:Y:S01]  /*03b0*/  IMAD.WIDE R26, R16, 0x4, R22 ;  /* 0x00000004101a7825 */ /* 0x000fe200078e0216 */
[----:B------:R-:W2:Y:S04]  /*03c0*/  LDG.E.EL R21, desc[UR4][R28.64] ;  /* 0x000000041c157981 */ /* 0x000ea8000c2e1900 */
[----:B------:R1:W3:Y:S01]  /*03d0*/  LDG.E.EL R15, desc[UR4][R26.64] ;  /* 0x000000041a0f7981 */ /* 0x0002e2000c2e1900 */
[----:B------:R-:W-:Y:S01]  /*03e0*/  FADD R14, R14, R6 ;  /* 0x000000060e0e7221 */ /* 0x000fe20000000000 */
[----:B-1----:R-:W-:-:S04]  /*03f0*/  PRMT R26, R20, 0x8880, RZ ;  /* 0x00008880141a7816 */ /* 0x002fc800000000ff */
[----:B------:R-:W-:-:S04]  /*0400*/  PRMT R26, R26, 0x7710, RZ ;  /* 0x000077101a1a7816 */ /* 0x000fc800000000ff */
[----:B------:R-:W-:-:S04]  /*0410*/  SHF.R.U32.HI R26, RZ, 0xa, R26 ;  /* 0x0000000aff1a7819 */ /* 0x000fc8000001161a */
[----:B------:R-:W-:Y:S02]  /*0420*/  LOP3.LUT R27, R26, 0x1f, RZ, 0xc0, !PT ;  /* 0x0000001f1a1b7812 */ /* 0x000fe400078ec0ff */
[----:B------:R-:W-:-:S03]  /*0430*/  PRMT R26, R3, 0x8880, RZ ;  /* 0x00008880031a7816 */ /* 0x000fc600000000ff */
[----:B------:R-:W-:Y:S01]  /*0440*/  IMAD.IADD R20, R20, 0x1, R27 ;  /* 0x0000000114147824 */ /* 0x000fe200078e021b */
[----:B------:R-:W-:-:S04]  /*0450*/  PRMT R26, R26, 0x7710, RZ ;  /* 0x000077101a1a7816 */ /* 0x000fc800000000ff */
[----:B------:R-:W-:-:S04]  /*0460*/  SHF.R.U32.HI R26, RZ, 0xa, R26 ;  /* 0x0000000aff1a7819 */ /* 0x000fc8000001161a */
[----:B------:R-:W-:Y:S01]  /*0470*/  LOP3.LUT R28, R26, 0x1f, RZ, 0xc0, !PT ;  /* 0x0000001f1a1c7812 */ /* 0x000fe200078ec0ff */
[----:B------:R-:W-:-:S03]  /*0480*/  VIADD R26, R11, 0x200 ;  /* 0x000002000b1a7836 */ /* 0x000fc60000000000 */
[----:B------:R-:W-:Y:S02]  /*0490*/  IADD3 R28, R3, R28, RZ ;  /* 0x0000001c031c7210 */ /* 0x000fe40007ffe0ff */
[----:B------:R-:W-:Y:S02]  /*04a0*/  PRMT R3, R20, 0x8880, RZ ;  /* 0x0000888014037816 */ /* 0x000fe400000000ff */
[----:B------:R-:W-:Y:S02]  /*04b0*/  PRMT R20, R28, 0x8880, RZ ;  /* 0x000088801c147816 */ /* 0x000fe400000000ff */
[----:B------:R-:W-:Y:S02]  /*04c0*/  SHF.R.S32.HI R3, RZ, 0x5, R3 ;  /* 0x00000005ff037819 */ /* 0x000fe40000011403 */
[----:B------:R-:W-:Y:S02]  /*04d0*/  SHF.R.S32.HI R20, RZ, 0x5, R20 ;  /* 0x00000005ff147819 */ /* 0x000fe40000011414 */
[----:B------:R-:W-:-:S02]  /*04e0*/  PRMT R29, R3, 0x9910, RZ ;  /* 0x00009910031d7816 */ /* 0x000fc400000000ff */
[----:B------:R-:W-:Y:S02]  /*04f0*/  SHF.R.S32.HI R26, RZ, 0x13, R26 ;  /* 0x00000013ff1a7819 */ /* 0x000fe4000001141a */
[----:B------:R-:W-:Y:S02]  /*0500*/  PRMT R27, R20, 0x9910, RZ ;  /* 0x00009910141b7816 */ /* 0x000fe400000000ff */
[----:B------:R-:W-:Y:S01]  /*0510*/  LEA R3, R18, R29, 0x2 ;  /* 0x0000001d12037211 */ /* 0x000fe200078e10ff */
[C---:B------:R-:W-:Y:S01]  /*0520*/  IMAD R11, R26.reuse, 0x4, R25 ;  /* 0x000000041a0b7824 */ /* 0x040fe200078e0219 */
[----:B------:R-:W-:Y:S02]  /*0530*/  LEA R20, R26, R24, 0x2 ;  /* 0x000000181a147211 */ /* 0x000fe400078e10ff */
[-C--:B------:R-:W-:Y:S01]  /*0540*/  LEA R25, R18, R27.reuse, 0x2 ;  /* 0x0000001b12197211 */ /* 0x080fe200078e10ff */
[C---:B------:R-:W-:Y:S01]  /*0550*/  IMAD R18, R26.reuse, 0x4, R29 ;  /* 0x000000041a127824 */ /* 0x040fe200078e021d */
[----:B------:R-:W-:Y:S01]  /*0560*/  LEA R24, R26, R27, 0x2 ;  /* 0x0000001b1a187211 */ /* 0x000fe200078e10ff */
[----:B------:R-:W-:-:S05]  /*0570*/  IMAD.WIDE R26, R3, 0x4, R22 ;  /* 0x00000004031a7825 */ /* 0x000fca00078e0216 */
[----:B------:R1:W4:Y:S01]  /*0580*/  LDG.E.EL R6, desc[UR4][R26.64] ;  /* 0x000000041a067981 */ /* 0x000322000c2e1900 */
[----:B------:R-:W-:Y:S01]  /*0590*/  FADD R5, R13, R5 ;  /* 0x000000050d057221 */ /* 0x000fe20000000000 */
[----:B------:R-:W-:Y:S01]  /*05a0*/  FADD R12, R12, R4 ;  /* 0x000000040c0c7221 */ /* 0x000fe20000000000 */
[----:B-1----:R-:W-:-:S05]  /*05b0*/  IMAD.WIDE R26, R20, 0x4, R22 ;  /* 0x00000004141a7825 */ /* 0x002fca00078e0216 */
[----:B------:R1:W5:Y:S01]  /*05c0*/  LDG.E.EL R13, desc[UR4][R26.64] ;  /* 0x000000041a0d7981 */ /* 0x000362000c2e1900 */
[----:B------:R-:W-:-:S04]  /*05d0*/  IMAD.WIDE R28, R25, 0x4, R22 ;  /* 0x00000004191c7825 */ /* 0x000fc800078e0216 */
[----:B-1----:R-:W-:-:S04]  /*05e0*/  IMAD.WIDE R26, R11, 0x4, R22 ;  /* 0x000000040b1a7825 */ /* 0x002fc800078e0216 */
[----:B--2---:R-:W-:Y:S02]  /*05f0*/  FADD R8, -R21, R8 ;  /* 0x0000000815087221 */ /* 0x004fe40000000100 */
[----:B------:R-:W2:Y:S01]  /*0600*/  LDG.E.EL R21, desc[UR4][R28.64] ;  /* 0x000000041c157981 */ /* 0x000ea2000c2e1900 */
[----:B---3--:R-:W-:-:S03]  /*0610*/  FADD R15, -R15, R17 ;  /* 0x000000110f0f7221 */ /* 0x008fc60000000100 */
[----:B------:R1:W3:Y:S02]  /*0620*/  LDG.E.EL R17, desc[UR4][R26.64] ;  /* 0x000000041a117981 */ /* 0x0002e4000c2e1900 */
[----:B-1----:R-:W-:-:S04]  /*0630*/  IMAD.WIDE R26, R18, 0x4, R22 ;  /* 0x00000004121a7825 */ /* 0x002fc800078e0216 */
[----:B------:R-:W-:Y:S02]  /*0640*/  IMAD.WIDE R22, R24, 0x4, R22 ;  /* 0x0000000418167825 */ /* 0x000fe400078e0216 */
[----:B------:R-:W3:Y:S04]  /*0650*/  LDG.E.EL R26, desc[UR4][R26.64] ;  /* 0x000000041a1a7981 */ /* 0x000ee8000c2e1900 */
[----:B------:R1:W3:Y:S02]  /*0660*/  LDG.E.EL R4, desc[UR4][R22.64] ;  /* 0x0000000416047981 */ /* 0x0002e4000c2e1900 */
[----:B01----:R-:W0:Y:S02]  /*0670*/  LDC.64 R22, c[0x0][0x228] ;  /* 0x00008a00ff167b82 */ /* 0x003e240000000a00 */
[----:B0-----:R-:W-:-:S05]  /*0680*/  IMAD.WIDE R28, R9, 0x4, R22 ;  /* 0x00000004091c7825 */ /* 0x001fca00078e0216 */
[----:B------:R0:W3:Y:S02]  /*0690*/  LDG.E.EL R9, desc[UR4][R28.64] ;  /* 0x000000041c097981 */ /* 0x0000e4000c2e1900 */
[----:B0-----:R-:W-:-:S04]  /*06a0*/  IMAD.WIDE R28, R16, 0x4, R22 ;  /* 0x00000004101c7825 */ /* 0x001fc800078e0216 */
[----:B----4-:R-:W-:Y:S02]  /*06b0*/  FADD R6, -R6, R10 ;  /* 0x0000000a06067221 */ /* 0x010fe40000000100 */
[----:B------:R0:W4:Y:S02]  /*06c0*/  LDG.E.EL R10, desc[UR4][R28.64] ;  /* 0x000000041c0a7981 */ /* 0x000124000c2e1900 */
[----:B0-----:R-:W-:-:S05]  /*06d0*/  IMAD.WIDE R28, R3, 0x4, R22 ;  /* 0x00000004031c7825 */ /* 0x001fca00078e0216 */
[----:B------:R0:W4:Y:S02]  /*06e0*/  LDG.E.EL R3, desc[UR4][R28.64] ;  /* 0x000000041c037981 */ /* 0x000124000c2e1900 */
[----:B0-----:R-:W-:-:S05]  /*06f0*/  IMAD.WIDE R28, R25, 0x4, R22 ;  /* 0x00000004191c7825 */ /* 0x001fca00078e0216 */
[----:B------:R0:W4:Y:S02]  /*0700*/  LDG.E.EL R16, desc[UR4][R28.64] ;  /* 0x000000041c107981 */ /* 0x000124000c2e1900 */
[----:B0-----:R-:W-:-:S05]  /*0710*/  IMAD.WIDE R28, R20, 0x4, R22 ;  /* 0x00000004141c7825 */ /* 0x001fca00078e0216 */
[----:B------:R0:W4:Y:S02]  /*0720*/  LDG.E.EL R25, desc[UR4][R28.64] ;  /* 0x000000041c197981 */ /* 0x000124000c2e1900 */
[----:B0-----:R-:W-:-:S05]  /*0730*/  IMAD.WIDE R28, R11, 0x4, R22 ;  /* 0x000000040b1c7825 */ /* 0x001fca00078e0216 */
[----:B------:R0:W4:Y:S02]  /*0740*/  LDG.E.EL R27, desc[UR4][R28.64] ;  /* 0x000000041c1b7981 */ /* 0x000124000c2e1900 */
[----:B0-----:R-:W-:-:S04]  /*0750*/  IMAD.WIDE R28, R18, 0x4, R22 ;  /* 0x00000004121c7825 */ /* 0x001fc800078e0216 */
[----:B------:R-:W-:Y:S01]  /*0760*/  IMAD.WIDE R22, R24, 0x4, R22 ;  /* 0x0000000418167825 */ /* 0x000fe200078e0216 */
[----:B------:R0:W4:Y:S05]  /*0770*/  LDG.E.EL R18, desc[UR4][R28.64] ;  /* 0x000000041c127981 */ /* 0x00012a000c2e1900 */
[----:B------:R-:W4:Y:S01]  /*0780*/  LDG.E.EL R22, desc[UR4][R22.64] ;  /* 0x0000000416167981 */ /* 0x000f22000c2e1900 */
[----:B0-----:R-:W0:Y:S01]  /*0790*/  LDC.64 R28, c[0x0][0x230] ;  /* 0x00008c00ff1c7b82 */ /* 0x001e220000000a00 */
[----:B-----5:R-:W-:Y:S01]  /*07a0*/  FADD R12, -R13, R12 ;  /* 0x0000000c0d0c7221 */ /* 0x020fe20000000100 */
[----:B------:R-:W-:Y:S01]  /*07b0*/  HFMA2.MMA R13, -RZ, RZ, 0.4375, 0 ;  /* 0x37000000ff0d7435 */ /* 0x000fe200000001ff */
[----:B0-----:R-:W-:-:S04]  /*07c0*/  IMAD.WIDE R28, R0, 0x4, R28 ;  /* 0x00000004001c7825 */ /* 0x001fc800078e021c */
[----:B--2---:R-:W-:Y:S02]  /*07d0*/  FADD R11, -R21, R19 ;  /* 0x00000013150b7221 */ /* 0x004fe40000000100 */
[----:B------:R-:W0:Y:S01]  /*07e0*/  LDC.64 R20, c[0x0][0x238] ;  /* 0x00008e00ff147b82 */ /* 0x000e220000000a00 */
[----:B---3--:R-:W-:Y:S01]  /*07f0*/  FADD R5, -R17, R5 ;  /* 0x0000000511057221 */ /* 0x008fe20000000100 */
[----:B0-----:R-:W-:-:S04]  /*0800*/  IMAD.WIDE R20, R0, 0x4, R20 ;  /* 0x0000000400147825 */ /* 0x001fc800078e0214 */
[-C--:B------:R-:W-:Y:S01]  /*0810*/  FFMA R9, R9, R13.reuse, 9.9999997473787516356e-06 ;  /* 0x3727c5ac09097423 */ /* 0x080fe2000000000d */
[-C--:B----4-:R-:W-:Y:S01]  /*0820*/  FFMA R10, R10, R13.reuse, 9.9999997473787516356e-06 ;  /* 0x3727c5ac0a0a7423 */ /* 0x090fe2000000000d */
[-C--:B------:R-:W-:Y:S01]  /*0830*/  FFMA R3, R3, R13.reuse, 9.9999997473787516356e-06 ;  /* 0x3727c5ac03037423 */ /* 0x080fe2000000000d */
[-C--:B------:R-:W-:Y:S01]  /*0840*/  FFMA R0, R16, R13.reuse, 9.9999997473787516356e-06 ;  /* 0x3727c5ac10007423 */ /* 0x080fe2000000000d */
[-C--:B------:R-:W-:Y:S01]  /*0850*/  FFMA R25, R25, R13.reuse, 9.9999997473787516356e-06 ;  /* 0x3727c5ac19197423 */ /* 0x080fe2000000000d */
[-C--:B------:R-:W-:Y:S01]  /*0860*/  FFMA R27, R27, R13.reuse, 9.9999997473787516356e-06 ;  /* 0x3727c5ac1b1b7423 */ /* 0x080fe2000000000d */
[-C--:B------:R-:W-:Y:S02]  /*0870*/  FFMA R24, R18, R13.reuse, 9.9999997473787516356e-06 ;  /* 0x3727c5ac12187423 */ /* 0x080fe4000000000d */
[----:B------:R0:W2:Y:S01]  /*0880*/  LDG.E.EL.128 R16, desc[UR4][R28.64] ;  /* 0x000000041c107981 */ /* 0x0000a2000c2e1d00 */
[----:B------:R-:W-:-:S03]  /*0890*/  FFMA R13, R22, R13, 9.9999997473787516356e-06 ;  /* 0x3727c5ac160d7423 */ /* 0x000fc6000000000d */
[----:B------:R-:W2:Y:S01]  /*08a0*/  LDG.E.EL.128 R20, desc[UR4][R20.64] ;  /* 0x0000000414147981 */ /* 0x000ea2000c2e1d00 */
[----:B------:R-:W1:Y:S01]  /*08b0*/  MUFU.RSQ R9, R9 ;  /* 0x0000000900097308 */ /* 0x000e620000001400 */
[----:B------:R-:W-:Y:S01]  /*08c0*/  FADD R14, -R26, R14 ;  /* 0x0000000e1a0e7221 */ /* 0x000fe20000000100 */
[----:B0-----:R-:W0:Y:S06]  /*08d0*/  LDC.64 R28, c[0x0][0x240] ;  /* 0x00009000ff1c7b82 */ /* 0x001e2c0000000a00 */
[----:B------:R-:W3:Y:S08]  /*08e0*/  MUFU.RSQ R3, R3 ;  /* 0x0000000300037308 */ /* 0x000ef00000001400 */
[----:B------:R-:W4:Y:S08]  /*08f0*/  MUFU.RSQ R0, R0 ;  /* 0x0000000000007308 */ /* 0x000f300000001400 */
[----:B------:R-:W-:Y:S08]  /*0900*/  MUFU.RSQ R25, R25 ;  /* 0x0000001900197308 */ /* 0x000ff00000001400 */
[----:B------:R-:W5:Y:S08]  /*0910*/  MUFU.RSQ R10, R10 ;  /* 0x0000000a000a7308 */ /* 0x000f700000001400 */
[----:B------:R-:W0:Y:S08]  /*0920*/  MUFU.RSQ R26, R27 ;  /* 0x0000001b001a7308 */ /* 0x000e300000001400 */
[----:B------:R-:W0:Y:S08]  /*0930*/  MUFU.RSQ R24, R24 ;  /* 0x0000001800187308 */ /* 0x000e300000001400 */
[----:B------:R-:W0:Y:S01]  /*0940*/  MUFU.RSQ R13, R13 ;  /* 0x0000000d000d7308 */ /* 0x000e220000001400 */
[----:B------:R-:W-:Y:S01]  /*0950*/  FADD R4, -R4, R7 ;  /* 0x0000000704047221 */ /* 0x000fe20000000100 */
[----:B-1----:R-:W-:Y:S01]  /*0960*/  FMUL R7, R9, R8 ;  /* 0x0000000809077220 */ /* 0x002fe20000400000 */
[----:B---3--:R-:W-:Y:S01]  /*0970*/  FMUL R9, R3, R6 ;  /* 0x0000000603097220 */ /* 0x008fe20000400000 */
[----:B----4-:R-:W-:Y:S01]  /*0980*/  FMUL R6, R0, R11 ;  /* 0x0000000b00067220 */ /* 0x010fe20000400000 */
[----:B-----5:R-:W-:Y:S01]  /*0990*/  FMUL R8, R10, R15 ;  /* 0x0000000f0a087220 */ /* 0x020fe20000400000 */
[----:B------:R-:W-:Y:S01]  /*09a0*/  FMUL R25, R25, R12 ;  /* 0x0000000c19197220 */ /* 0x000fe20000400000 */
[----:B0-----:R-:W-:Y:S01]  /*09b0*/  FMUL R26, R26, R5 ;  /* 0x000000051a1a7220 */ /* 0x001fe20000400000 */
[----:B------:R-:W-:Y:S01]  /*09c0*/  FMUL R3, R24, R14 ;  /* 0x0000000e18037220 */ /* 0x000fe20000400000 */
[----:B------:R-:W-:Y:S01]  /*09d0*/  FMUL R4, R13, R4 ;  /* 0x000000040d047220 */ /* 0x000fe20000400000 */
[----:B------:R-:W-:-:S04]  /*09e0*/  IMAD.WIDE R28, R2, 0x4, R28 ;  /* 0x00000004021c7825 */ /* 0x000fc800078e021c */
[----:B--2---:R-:W-:Y:S01]  /*09f0*/  FFMA R7, R16, R7, R20 ;  /* 0x0000000710077223 */ /* 0x004fe20000000014 */
[----:B------:R-:W-:Y:S01]  /*0a00*/  FFMA R6, R19, R6, R23 ;  /* 0x0000000613067223 */ /* 0x000fe20000000017 */
[----:B------:R-:W-:Y:S01]  /*0a10*/  FFMA R9, R18, R9, R22 ;  /* 0x0000000912097223 */ /* 0x000fe20000000016 */
[----:B------:R-:W-:Y:S01]  /*0a20*/  FFMA R25, R16, R25, R20 ;  /* 0x0000001910197223 */ /* 0x000fe20000000014 */
[C-C-:B------:R-:W-:Y:S01]  /*0a30*/  FFMA R5, R17.reuse, R8, R21.reuse ;  /* 0x0000000811057223 */ /* 0x140fe20000000015 */
[----:B------:R-:W-:Y:S01]  /*0a40*/  FFMA R26, R17, R26, R21 ;  /* 0x0000001a111a7223 */ /* 0x000fe20000000015 */
[----:B------:R-:W-:Y:S01]  /*0a50*/  FFMA R3, R18, R3, R22 ;  /* 0x0000000312037223 */ /* 0x000fe20000000016 */
[----:B------:R-:W-:Y:S01]  /*0a60*/  FFMA R11, R19, R4, R23 ;  /* 0x00000004130b7223 */ /* 0x000fe20000000017 */
[----:B------:R-:W-:Y:S02]  /*0a70*/  FSETP.GEU.AND P6, PT, R7, RZ, PT ;  /* 0x000000ff0700720b */ /* 0x000fe40003fce000 */
[----:B------:R-:W-:-:S02]  /*0a80*/  FSETP.GEU.AND P1, PT, R6, RZ, PT ;  /* 0x000000ff0600720b */ /* 0x000fc40003f2e000 */
[----:B------:R-:W-:Y:S02]  /*0a90*/  FSETP.GEU.AND P2, PT, R9, RZ, PT ;  /* 0x000000ff0900720b */ /* 0x000fe40003f4e000 */
[----:B------:R-:W-:Y:S02]  /*0aa0*/  SEL R4, R7, RZ, P6 ;  /* 0x000000ff07047207 */ /* 0x000fe40003000000 */
[----:B------:R-:W-:Y:S02]  /*0ab0*/  FSETP.GEU.AND P0, PT, R25, RZ, PT ;  /* 0x000000ff1900720b */ /* 0x000fe40003f0e000 */
[----:B------:R-:W-:Y:S02]  /*0ac0*/  FSETP.GEU.AND P3, PT, R5, RZ, PT ;  /* 0x000000ff0500720b */ /* 0x000fe40003f6e000 */
[----:B------:R-:W-:Y:S02]  /*0ad0*/  FSETP.GEU.AND P4, PT, R3, RZ, PT ;  /* 0x000000ff0300720b */ /* 0x000fe40003f8e000 */
[----:B------:R-:W-:-:S02]  /*0ae0*/  FSETP.GEU.AND P5, PT, R26, RZ, PT ;  /* 0x000000ff1a00720b */ /* 0x000fc40003fae000 */
[----:B------:R-:W-:Y:S02]  /*0af0*/  FSETP.GEU.AND P6, PT, R11, RZ, PT ;  /* 0x000000ff0b00720b */ /* 0x000fe40003fce000 */
[----:B------:R-:W-:Y:S02]  /*0b00*/  SEL R7, R6, RZ, P1 ;  /* 0x000000ff06077207 */ /* 0x000fe40000800000 */
[----:B------:R-:W-:Y:S02]  /*0b10*/  SEL R6, R9, RZ, P2 ;  /* 0x000000ff09067207 */ /* 0x000fe40001000000 */
[----:B------:R-:W-:Y:S02]  /*0b20*/  SEL R8, R25, RZ, P0 ;  /* 0x000000ff19087207 */ /* 0x000fe40000000000 */
[----:B------:R-:W-:Y:S02]  /*0b30*/  SEL R5, R5, RZ, P3 ;  /* 0x000000ff05057207 */ /* 0x000fe40001800000 */
[----:B------:R-:W-:-:S02]  /*0b40*/  SEL R10, R3, RZ, P4 ;  /* 0x000000ff030a7207 */ /* 0x000fc40002000000 */
[----:B------:R-:W-:Y:S02]  /*0b50*/  SEL R9, R26, RZ, P5 ;  /* 0x000000ff1a097207 */ /* 0x000fe40002800000 */
[----:B------:R-:W-:Y:S01]  /*0b60*/  SEL R11, R11, RZ, P6 ;  /* 0x000000ff0b0b7207 */ /* 0x000fe20003000000 */
[----:B------:R-:W-:Y:S04]  /*0b70*/  STG.E.128 desc[UR4][R28.64], R4 ;  /* 0x000000041c007986 */ /* 0x000fe8000c101d04 */
[----:B------:R-:W-:Y:S01]  /*0b80*/  STG.E.128 desc[UR4][R28.64+0x800], R8 ;  /* 0x000800081c007986 */ /* 0x000fe2000c101d04 */
[----:B------:R-:W-:Y:S05]  /*0b90*/  EXIT ;  /* 0x000000000000794d */ /* 0x000fea0003800000 */
.L_x_0:
[----:B------:R-:W-:-:S00]  /*0ba0*/  BRA `(.L_x_0) ;  /* 0xfffffffc00fc7947 */ /* 0x000fc0000383ffff */
[----:B------:R-:W-:-:S00]  /*0bb0*/  NOP ;  /* 0x0000000000007918 */ /* 0x000fc00000000000 */
        /* <DEDUP_REMOVED lines=12> */
.L_x_1:


//--------------------- .nv.global.init           --------------------------
	.section	.nv.global.init,"aw",@progbits
.nv.global.init:
	.type		_$_str,@object
	.size		_$_str,(.L_0 - _$_str)
_$_str:
        /*0000*/ 	.byte	0x5f, 0x5f, 0x43, 0x55, 0x44, 0x41, 0x5f, 0x46, 0x54, 0x5a, 0x00
.L_0:


//--------------------- .nv.constant0.triton_poi_fused_native_group_norm_relu_9 --------------------------
	.section	.nv.constant0.triton_poi_fused_native_group_norm_relu_9,"a",@progbits
	.sectionflags	@""
	.align	4
.nv.constant0.triton_poi_fused_native_group_norm_relu_9:
	.zero		588
